//
// Generated by NVIDIA NVVM Compiler
//
// Compiler Build ID: CL-36424714
// Cuda compilation tools, release 13.0, V13.0.88
// Based on NVVM 20.0.0
//

.version 9.0
.target sm_100
.address_size 64

	// .globl	_Z8holaCUDAf
.extern .func  (.param .b32 func_retval0) vprintf
(
	.param .b64 vprintf_param_0,
	.param .b64 vprintf_param_1
)
;
.global .align 1 .b8 $str[53] = {72, 111, 108, 97, 44, 32, 115, 111, 121, 32, 101, 108, 32, 104, 105, 108, 111, 32, 37, 100, 32, 100, 101, 108, 32, 98, 108, 111, 113, 117, 101, 32, 37, 100, 32, 99, 111, 110, 32, 118, 97, 108, 111, 114, 32, 112, 105, 45, 62, 37, 102, 10};

.visible .entry _Z8holaCUDAf(
	.param .f32 _Z8holaCUDAf_param_0
)
{
	.local .align 16 .b8 	__local_depot0[16];
	.reg .b64 	%SP;
	.reg .b64 	%SPL;
	.reg .b32 	%r<5>;
	.reg .b32 	%f<2>;
	.reg .b64 	%rd<5>;
	.reg .b64 	%fd<2>;

	mov.u64 	%SPL, __local_depot0;
	cvta.local.u64 	%SP, %SPL;
	ld.param.f32 	%f1, [_Z8holaCUDAf_param_0];
	add.u64 	%rd1, %SP, 0;
	add.u64 	%rd2, %SPL, 0;
	mov.u32 	%r1, %tid.x;
	mov.u32 	%r2, %ctaid.x;
	cvt.f64.f32 	%fd1, %f1;
	st.local.v2.u32 	[%rd2], {%r1, %r2};
	st.local.f64 	[%rd2+8], %fd1;
	mov.u64 	%rd3, $str;
	cvta.global.u64 	%rd4, %rd3;
	{ // callseq 0, 0
	.param .b64 param0;
	st.param.b64 	[param0], %rd4;
	.param .b64 param1;
	st.param.b64 	[param1], %rd1;
	.param .b32 retval0;
	call.uni (retval0), 
	vprintf, 
	(
	param0, 
	param1
	);
	ld.param.b32 	%r3, [retval0];
	} // callseq 0
	ret;

}


// ===== COMPILED SASS (sm_100) =====

	.target	sm_100

	.elftype	@"ET_EXEC"


//--------------------- .note.nv.tkinfo           --------------------------
	.section	.note.nv.tkinfo,"",@"SHT_NOTE"
	.sectionflags	@"SHF_NOTE_NV_TKINFO"
	.tkinfo
        /*0018*/ 	.word	0x00000002
        /*0030*/ 	.string	""
        /*0030*/ 	.string	"ptxas"
        /*0030*/ 	.string	"Cuda compilation tools, release 13.0, V13.0.88"
        /*0030*/ 	.string	"Build cuda_13.0.r13.0/compiler.36424714_0"
        /*0030*/ 	.string	"-arch sm_100 -m 64 "



//--------------------- .note.nv.cuinfo           --------------------------
	.section	.note.nv.cuinfo,"",@"SHT_NOTE"
	.sectionflags	@"SHF_NOTE_NV_CUINFO"
        /*0018*/ 	.short	0x0002
        /*001a*/ 	.short	0x0064
        /*001c*/ 	.short	0x0082
	.zero		2


//--------------------- .nv.info                  --------------------------
	.section	.nv.info,"",@"SHT_CUDA_INFO"
	.align	4


	//----- nvinfo : EIATTR_REGCOUNT
	.align		4
        /*0000*/ 	.byte	0x04, 0x2f
        /*0002*/ 	.short	(.L_2 - .L_1)
	.align		4
.L_1:
        /*0004*/ 	.word	index@(_Z8holaCUDAf)
        /*0008*/ 	.word	0x00000018


	//----- nvinfo : EIATTR_FRAME_SIZE
	.align		4
.L_2:
        /*000c*/ 	.byte	0x04, 0x11
        /*000e*/ 	.short	(.L_4 - .L_3)
	.align		4
.L_3:
        /*0010*/ 	.word	index@(_Z8holaCUDAf)
        /*0014*/ 	.word	0x00000010


	//----- nvinfo : EIATTR_MIN_STACK_SIZE
	.align		4
.L_4:
        /*0018*/ 	.byte	0x04, 0x12
        /*001a*/ 	.short	(.L_6 - .L_5)
	.align		4
.L_5:
        /*001c*/ 	.word	index@(_Z8holaCUDAf)
        /*0020*/ 	.word	0x00000010
.L_6:


//--------------------- .nv.compat                --------------------------
	.section	.nv.compat,"",@"SHT_CUDA_COMPAT_INFO"
	.align	4
        /*0000*/ 	.byte	0x02, 0x09, 0x00, 0x00, 0x02, 0x02, 0x01, 0x00, 0x02, 0x05, 0x05, 0x00, 0x03, 0x07, 0x01, 0x01
        /*0010*/ 	.byte	0x02, 0x03, 0x00, 0x00, 0x02, 0x06, 0x01, 0x00, 0x04, 0x0b, 0x08, 0x00, 0x09, 0x00, 0x00, 0x00
        /*0020*/ 	.byte	0x00, 0x00, 0x00, 0x00


//--------------------- .nv.info._Z8holaCUDAf     --------------------------
	.section	.nv.info._Z8holaCUDAf,"",@"SHT_CUDA_INFO"
	.sectionflags	@""
	.align	4


	//----- nvinfo : EIATTR_CUDA_API_VERSION
	.align		4
        /*0000*/ 	.byte	0x04, 0x37
        /*0002*/ 	.short	(.L_8 - .L_7)
.L_7:
        /*0004*/ 	.word	0x00000082


	//----- nvinfo : EIATTR_KPARAM_INFO
	.align		4
.L_8:
        /*0008*/ 	.byte	0x04, 0x17
        /*000a*/ 	.short	(.L_10 - .L_9)
.L_9:
        /*000c*/ 	.word	0x00000000
        /*0010*/ 	.short	0x0000
        /*0012*/ 	.short	0x0000
        /*0014*/ 	.byte	0x00, 0xf0, 0x11, 0x00


	//----- nvinfo : EIATTR_SPARSE_MMA_MASK
	.align		4
.L_10:
        /*0018*/ 	.byte	0x03, 0x50
        /*001a*/ 	.short	0x0000


	//----- nvinfo : EIATTR_MAXREG_COUNT
	.align		4
        /*001c*/ 	.byte	0x03, 0x1b
        /*001e*/ 	.short	0x00ff


	//----- nvinfo : EIATTR_EXTERNS
	.align		4
        /*0020*/ 	.byte	0x04, 0x0f
        /*0022*/ 	.short	(.L_12 - .L_11)


	//   ....[0]....
	.align		4
.L_11:
        /*0024*/ 	.word	index@(vprintf)


	//----- nvinfo : EIATTR_MERCURY_ISA_VERSION
	.align		4
.L_12:
        /*0028*/ 	.byte	0x03, 0x5f
        /*002a*/ 	.short	0x0101


	//----- nvinfo : EIATTR_VRC_CTA_INIT_COUNT
	.align		4
        /*002c*/ 	.byte	0x02, 0x4a
	.zero		1
	.zero		1


	//----- nvinfo : EIATTR_SYSCALL_OFFSETS
	.align		4
        /*0030*/ 	.byte	0x04, 0x46
        /*0032*/ 	.short	(.L_14 - .L_13)


	//   ....[0]....
.L_13:
        /*0034*/ 	.word	0x00000120


	//----- nvinfo : EIATTR_EXIT_INSTR_OFFSETS
	.align		4
.L_14:
        /*0038*/ 	.byte	0x04, 0x1c
        /*003a*/ 	.short	(.L_16 - .L_15)


	//   ....[0]....
.L_15:
        /*003c*/ 	.word	0x00000130


	//----- nvinfo : EIATTR_CBANK_PARAM_SIZE
	.align		4
.L_16:
        /*0040*/ 	.byte	0x03, 0x19
        /*0042*/ 	.short	0x0004


	//----- nvinfo : EIATTR_PARAM_CBANK
	.align		4
        /*0044*/ 	.byte	0x04, 0x0a
        /*0046*/ 	.short	(.L_18 - .L_17)
	.align		4
.L_17:
        /*0048*/ 	.word	index@(.nv.constant0._Z8holaCUDAf)
        /*004c*/ 	.short	0x0380
        /*004e*/ 	.short	0x0004


	//----- nvinfo : EIATTR_SW_WAR
	.align		4
.L_18:
        /*0050*/ 	.byte	0x04, 0x36
        /*0052*/ 	.short	(.L_20 - .L_19)
.L_19:
        /*0054*/ 	.word	0x00000008
.L_20:


//--------------------- .nv.callgraph             --------------------------
	.section	.nv.callgraph,"",@"SHT_CUDA_CALLGRAPH"
	.align	4
	.sectionentsize	8
	.align		4
        /*0000*/ 	.word	0x00000000
	.align		4
        /*0004*/ 	.word	0xffffffff
	.align		4
        /*0008*/ 	.word	index@(_Z8holaCUDAf)
	.align		4
        /*000c*/ 	.word	index@(vprintf)
	.align		4
        /*0010*/ 	.word	0x00000000
	.align		4
        /*0014*/ 	.word	0xfffffffe
	.align		4
        /*0018*/ 	.word	0x00000000
	.align		4
        /*001c*/ 	.word	0xfffffffd
	.align		4
        /*0020*/ 	.word	0x00000000
	.align		4
        /*0024*/ 	.word	0xfffffffc


//--------------------- .nv.constant4             --------------------------
	.section	.nv.constant4,"a",@progbits
	.align	8
	.align		8
.nv.constant4:
        /*0000*/ 	.dword	vprintf
	.align		8
        /*0008*/ 	.dword	$str


//--------------------- .text._Z8holaCUDAf        --------------------------
	.section	.text._Z8holaCUDAf,"ax",@progbits
	.align	128
        .global         _Z8holaCUDAf
        .type           _Z8holaCUDAf,@function
        .size           _Z8holaCUDAf,(.L_x_2 - _Z8holaCUDAf)
        .other          _Z8holaCUDAf,@"STO_CUDA_ENTRY STV_DEFAULT"
_Z8holaCUDAf:
.text._Z8holaCUDAf:
[----:B------:R-:W0:Y:S01]  /*0000*/  LDC R1, c[0x0][0x37c] ;  /* 0x0000df00ff017b82 */ /* 0x000e220000000800 */
[----:B------:R-:W1:Y:S01]  /*0010*/  LDCU UR4, c[0x0][0x380] ;  /* 0x00007000ff0477ac */ /* 0x000e620008000800 */
[----:B------:R-:W2:Y:S01]  /*0020*/  S2R R10, SR_TID.X ;  /* 0x00000000000a7919 */ /* 0x000ea20000002100 */
[----:B0-----:R-:W-:Y:S01]  /*0030*/  VIADD R1, R1, 0xfffffff0 ;  /* 0xfffffff001017836 */ /* 0x001fe20000000000 */
[----:B------:R-:W-:Y:S01]  /*0040*/  MOV R0, 0x0 ;  /* 0x0000000000007802 */ /* 0x000fe20000000f00 */
[----:B------:R-:W0:Y:S01]  /*0050*/  LDCU.64 UR6, c[0x4][0x8] ;  /* 0x01000100ff0677ac */ /* 0x000e220008000a00 */
[----:B------:R-:W2:Y:S02]  /*0060*/  S2R R11, SR_CTAID.X ;  /* 0x00000000000b7919 */ /* 0x000ea40000002500 */
[----:B------:R3:W4:Y:S01]  /*0070*/  LDC.64 R8, c[0x4][R0] ;  /* 0x0100000000087b82 */ /* 0x0007220000000a00 */
[----:B------:R-:W5:Y:S01]  /*0080*/  LDCU UR5, c[0x0][0x2fc] ;  /* 0x00005f80ff0577ac */ /* 0x000f620008000800 */
[----:B-1----:R-:W1:Y:S01]  /*0090*/  F2F.F64.F32 R2, UR4 ;  /* 0x0000000400027d10 */ /* 0x002e620008201800 */
[----:B------:R-:W3:Y:S01]  /*00a0*/  LDCU UR4, c[0x0][0x2f8] ;  /* 0x00005f00ff0477ac */ /* 0x000ee20008000800 */
[----:B0-----:R-:W-:Y:S01]  /*00b0*/  IMAD.U32 R4, RZ, RZ, UR6 ;  /* 0x00000006ff047e24 */ /* 0x001fe2000f8e00ff */
[----:B------:R-:W-:Y:S01]  /*00c0*/  MOV R5, UR7 ;  /* 0x0000000700057c02 */ /* 0x000fe20008000f00 */
[----:B-1----:R0:W-:Y:S04]  /*00d0*/  STL.64 [R1+0x8], R2 ;  /* 0x0000080201007387 */ /* 0x0021e80000100a00 */
[----:B--2---:R0:W-:Y:S01]  /*00e0*/  STL.64 [R1], R10 ;  /* 0x0000000a01007387 */ /* 0x0041e20000100a00 */
[----:B---3--:R-:W-:-:S05]  /*00f0*/  IADD3 R6, P0, PT, R1, UR4, RZ ;  /* 0x0000000401067c10 */ /* 0x008fca000ff1e0ff */
[----:B-----5:R-:W-:-:S08]  /*0100*/  IMAD.X R7, RZ, RZ, UR5, P0 ;  /* 0x00000005ff077e24 */ /* 0x020fd000080e06ff */
[----:B------:R-:W-:-:S07]  /*0110*/  LEPC R20, `(.L_x_0) ;  /* 0x000000001014794e */ /* 0x000fce0000000000 */
[----:B0---4-:R-:W-:Y:S05]  /*0120*/  CALL.ABS.NOINC R8 ;  /* 0x0000000008007343 */ /* 0x011fea0003c00000 */
.L_x_0:
[----:B------:R-:W-:Y:S05]  /*0130*/  EXIT ;  /* 0x000000000000794d */ /* 0x000fea0003800000 */
.L_x_1:
[----:B------:R-:W-:-:S00]  /*0140*/  BRA `(.L_x_1) ;  /* 0xfffffffc00fc7947 */ /* 0x000fc0000383ffff */
[----:B------:R-:W-:-:S00]  /*0150*/  NOP ;  /* 0x0000000000007918 */ /* 0x000fc00000000000 */
        /* <DEDUP_REMOVED lines=10> */
.L_x_2:


//--------------------- .nv.global.init           --------------------------
	.section	.nv.global.init,"aw",@progbits
.nv.global.init:
	.type		$str,@object
	.size		$str,(.L_0 - $str)
$str:
        /*0000*/ 	.byte	0x48, 0x6f, 0x6c, 0x61, 0x2c, 0x20, 0x73, 0x6f, 0x79, 0x20, 0x65, 0x6c, 0x20, 0x68, 0x69, 0x6c
        /*0010*/ 	.byte	0x6f, 0x20, 0x25, 0x64, 0x20, 0x64, 0x65, 0x6c, 0x20, 0x62, 0x6c, 0x6f, 0x71, 0x75, 0x65, 0x20
        /*0020*/ 	.byte	0x25, 0x64, 0x20, 0x63, 0x6f, 0x6e, 0x20, 0x76, 0x61, 0x6c, 0x6f, 0x72, 0x20, 0x70, 0x69, 0x2d
        /*0030*/ 	.byte	0x3e, 0x25, 0x66, 0x0a, 0x00
.L_0:


//--------------------- .nv.shared.reserved.0     --------------------------
	.section	.nv.shared.reserved.0,"aw",@nobits
	.weak		__nv_reservedSMEM_offset_0_alias
	.size		__nv_reservedSMEM_offset_0_alias, 0, 64
	.other		__nv_reservedSMEM_offset_0_alias,@"STO_CUDA_RESERVED_SHARED STV_DEFAULT"
__nv_reservedSMEM_offset_0_alias:
	.zero		0
	.zero		64


//--------------------- .nv.constant0._Z8holaCUDAf --------------------------
	.section	.nv.constant0._Z8holaCUDAf,"a",@progbits
	.sectionflags	@""
	.align	4
.nv.constant0._Z8holaCUDAf:
	.zero		900


//--------------------- SYMBOLS --------------------------

	.type		.nv.reservedSmem.offset0,@object
	.size		.nv.reservedSmem.offset0,0x4
	.type		vprintf,@function
